//
// Generated by NVIDIA NVVM Compiler
//
// Compiler Build ID: CL-36424714
// Cuda compilation tools, release 13.0, V13.0.88
// Based on NVVM 20.0.0
//

.version 9.0
.target sm_100
.address_size 64

	// .globl	_Z4multPKfS0_Pfii

.visible .entry _Z4multPKfS0_Pfii(
	.param .u64 .ptr .align 1 _Z4multPKfS0_Pfii_param_0,
	.param .u64 .ptr .align 1 _Z4multPKfS0_Pfii_param_1,
	.param .u64 .ptr .align 1 _Z4multPKfS0_Pfii_param_2,
	.param .u32 _Z4multPKfS0_Pfii_param_3,
	.param .u32 _Z4multPKfS0_Pfii_param_4
)
{
	.reg .pred 	%p<10>;
	.reg .b32 	%r<43>;
	.reg .b32 	%f<68>;
	.reg .b64 	%rd<40>;

	ld.param.u64 	%rd5, [_Z4multPKfS0_Pfii_param_0];
	ld.param.u64 	%rd6, [_Z4multPKfS0_Pfii_param_1];
	ld.param.u64 	%rd4, [_Z4multPKfS0_Pfii_param_2];
	ld.param.u32 	%r20, [_Z4multPKfS0_Pfii_param_3];
	ld.param.u32 	%r21, [_Z4multPKfS0_Pfii_param_4];
	cvta.to.global.u64 	%rd1, %rd6;
	cvta.to.global.u64 	%rd2, %rd5;
	mov.u32 	%r22, %ntid.y;
	mov.u32 	%r23, %ctaid.y;
	mov.u32 	%r24, %tid.y;
	mad.lo.s32 	%r1, %r22, %r23, %r24;
	mul.lo.s32 	%r2, %r20, %r1;
	mov.u32 	%r25, %ntid.x;
	mov.u32 	%r26, %ctaid.x;
	mov.u32 	%r27, %tid.x;
	mad.lo.s32 	%r3, %r25, %r26, %r27;
	setp.lt.s32 	%p1, %r20, 1;
	mov.f32 	%f67, 0f00000000;
	@%p1 bra 	$L__BB0_12;
	and.b32  	%r4, %r20, 7;
	setp.lt.u32 	%p2, %r20, 8;
	mov.f32 	%f67, 0f00000000;
	mov.b32 	%r41, 0;
	@%p2 bra 	$L__BB0_4;
	and.b32  	%r41, %r20, 2147483640;
	neg.s32 	%r39, %r41;
	shl.b32 	%r7, %r21, 3;
	add.s64 	%rd3, %rd2, 16;
	mov.f32 	%f67, 0f00000000;
	mul.wide.s32 	%rd11, %r21, 4;
	mov.u32 	%r37, %r2;
	mov.u32 	%r38, %r3;
$L__BB0_3:
	.pragma "nounroll";
	mul.wide.s32 	%rd7, %r37, 4;
	add.s64 	%rd8, %rd3, %rd7;
	ld.global.f32 	%f17, [%rd8+-16];
	mul.wide.s32 	%rd9, %r38, 4;
	add.s64 	%rd10, %rd1, %rd9;
	ld.global.f32 	%f18, [%rd10];
	fma.rn.f32 	%f19, %f17, %f18, %f67;
	ld.global.f32 	%f20, [%rd8+-12];
	add.s64 	%rd12, %rd10, %rd11;
	ld.global.f32 	%f21, [%rd12];
	fma.rn.f32 	%f22, %f20, %f21, %f19;
	ld.global.f32 	%f23, [%rd8+-8];
	add.s64 	%rd13, %rd12, %rd11;
	ld.global.f32 	%f24, [%rd13];
	fma.rn.f32 	%f25, %f23, %f24, %f22;
	ld.global.f32 	%f26, [%rd8+-4];
	add.s64 	%rd14, %rd13, %rd11;
	ld.global.f32 	%f27, [%rd14];
	fma.rn.f32 	%f28, %f26, %f27, %f25;
	ld.global.f32 	%f29, [%rd8];
	add.s64 	%rd15, %rd14, %rd11;
	ld.global.f32 	%f30, [%rd15];
	fma.rn.f32 	%f31, %f29, %f30, %f28;
	ld.global.f32 	%f32, [%rd8+4];
	add.s64 	%rd16, %rd15, %rd11;
	ld.global.f32 	%f33, [%rd16];
	fma.rn.f32 	%f34, %f32, %f33, %f31;
	ld.global.f32 	%f35, [%rd8+8];
	add.s64 	%rd17, %rd16, %rd11;
	ld.global.f32 	%f36, [%rd17];
	fma.rn.f32 	%f37, %f35, %f36, %f34;
	ld.global.f32 	%f38, [%rd8+12];
	add.s64 	%rd18, %rd17, %rd11;
	ld.global.f32 	%f39, [%rd18];
	fma.rn.f32 	%f67, %f38, %f39, %f37;
	add.s32 	%r39, %r39, 8;
	add.s32 	%r38, %r38, %r7;
	add.s32 	%r37, %r37, 8;
	setp.ne.s32 	%p3, %r39, 0;
	@%p3 bra 	$L__BB0_3;
$L__BB0_4:
	setp.eq.s32 	%p4, %r4, 0;
	@%p4 bra 	$L__BB0_12;
	and.b32  	%r15, %r20, 3;
	setp.lt.u32 	%p5, %r4, 4;
	@%p5 bra 	$L__BB0_7;
	add.s32 	%r29, %r41, %r2;
	mul.wide.s32 	%rd19, %r29, 4;
	add.s64 	%rd20, %rd2, %rd19;
	ld.global.f32 	%f41, [%rd20];
	mad.lo.s32 	%r30, %r41, %r21, %r3;
	mul.wide.s32 	%rd21, %r30, 4;
	add.s64 	%rd22, %rd1, %rd21;
	ld.global.f32 	%f42, [%rd22];
	fma.rn.f32 	%f43, %f41, %f42, %f67;
	ld.global.f32 	%f44, [%rd20+4];
	mul.wide.s32 	%rd23, %r21, 4;
	add.s64 	%rd24, %rd22, %rd23;
	ld.global.f32 	%f45, [%rd24];
	fma.rn.f32 	%f46, %f44, %f45, %f43;
	ld.global.f32 	%f47, [%rd20+8];
	add.s64 	%rd25, %rd24, %rd23;
	ld.global.f32 	%f48, [%rd25];
	fma.rn.f32 	%f49, %f47, %f48, %f46;
	ld.global.f32 	%f50, [%rd20+12];
	add.s64 	%rd26, %rd25, %rd23;
	ld.global.f32 	%f51, [%rd26];
	fma.rn.f32 	%f67, %f50, %f51, %f49;
	add.s32 	%r41, %r41, 4;
$L__BB0_7:
	setp.eq.s32 	%p6, %r15, 0;
	@%p6 bra 	$L__BB0_12;
	setp.eq.s32 	%p7, %r15, 1;
	@%p7 bra 	$L__BB0_10;
	add.s32 	%r31, %r41, %r2;
	mul.wide.s32 	%rd27, %r31, 4;
	add.s64 	%rd28, %rd2, %rd27;
	ld.global.f32 	%f53, [%rd28];
	mad.lo.s32 	%r32, %r41, %r21, %r3;
	mul.wide.s32 	%rd29, %r32, 4;
	add.s64 	%rd30, %rd1, %rd29;
	ld.global.f32 	%f54, [%rd30];
	fma.rn.f32 	%f55, %f53, %f54, %f67;
	ld.global.f32 	%f56, [%rd28+4];
	mul.wide.s32 	%rd31, %r21, 4;
	add.s64 	%rd32, %rd30, %rd31;
	ld.global.f32 	%f57, [%rd32];
	fma.rn.f32 	%f67, %f56, %f57, %f55;
	add.s32 	%r41, %r41, 2;
$L__BB0_10:
	and.b32  	%r33, %r20, 1;
	setp.eq.b32 	%p8, %r33, 1;
	not.pred 	%p9, %p8;
	@%p9 bra 	$L__BB0_12;
	add.s32 	%r34, %r41, %r2;
	mul.wide.s32 	%rd33, %r34, 4;
	add.s64 	%rd34, %rd2, %rd33;
	ld.global.f32 	%f58, [%rd34];
	mad.lo.s32 	%r35, %r41, %r21, %r3;
	mul.wide.s32 	%rd35, %r35, 4;
	add.s64 	%rd36, %rd1, %rd35;
	ld.global.f32 	%f59, [%rd36];
	fma.rn.f32 	%f67, %f58, %f59, %f67;
$L__BB0_12:
	cvta.to.global.u64 	%rd37, %rd4;
	mad.lo.s32 	%r36, %r21, %r1, %r3;
	mul.wide.s32 	%rd38, %r36, 4;
	add.s64 	%rd39, %rd37, %rd38;
	st.global.f32 	[%rd39], %f67;
	ret;

}


// ===== COMPILED SASS (sm_100) =====

	.target	sm_100

	.elftype	@"ET_EXEC"


//--------------------- .note.nv.tkinfo           --------------------------
	.section	.note.nv.tkinfo,"",@"SHT_NOTE"
	.sectionflags	@"SHF_NOTE_NV_TKINFO"
	.tkinfo
        /*0018*/ 	.word	0x00000002
        /*0030*/ 	.string	""
        /*0030*/ 	.string	"ptxas"
        /*0030*/ 	.string	"Cuda compilation tools, release 13.0, V13.0.88"
        /*0030*/ 	.string	"Build cuda_13.0.r13.0/compiler.36424714_0"
        /*0030*/ 	.string	"-arch sm_100 -m 64 "



//--------------------- .note.nv.cuinfo           --------------------------
	.section	.note.nv.cuinfo,"",@"SHT_NOTE"
	.sectionflags	@"SHF_NOTE_NV_CUINFO"
        /*0018*/ 	.short	0x0002
        /*001a*/ 	.short	0x0064
        /*001c*/ 	.short	0x0082
	.zero		2


//--------------------- .nv.info                  --------------------------
	.section	.nv.info,"",@"SHT_CUDA_INFO"
	.align	4


	//----- nvinfo : EIATTR_REGCOUNT
	.align		4
        /*0000*/ 	.byte	0x04, 0x2f
        /*0002*/ 	.short	(.L_1 - .L_0)
	.align		4
.L_0:
        /*0004*/ 	.word	index@(_Z4multPKfS0_Pfii)
        /*0008*/ 	.word	0x00000020


	//----- nvinfo : EIATTR_FRAME_SIZE
	.align		4
.L_1:
        /*000c*/ 	.byte	0x04, 0x11
        /*000e*/ 	.short	(.L_3 - .L_2)
	.align		4
.L_2:
        /*0010*/ 	.word	index@(_Z4multPKfS0_Pfii)
        /*0014*/ 	.word	0x00000000


	//----- nvinfo : EIATTR_MIN_STACK_SIZE
	.align		4
.L_3:
        /*0018*/ 	.byte	0x04, 0x12
        /*001a*/ 	.short	(.L_5 - .L_4)
	.align		4
.L_4:
        /*001c*/ 	.word	index@(_Z4multPKfS0_Pfii)
        /*0020*/ 	.word	0x00000000
.L_5:


//--------------------- .nv.compat                --------------------------
	.section	.nv.compat,"",@"SHT_CUDA_COMPAT_INFO"
	.align	4
        /*0000*/ 	.byte	0x02, 0x09, 0x00, 0x00, 0x02, 0x02, 0x01, 0x00, 0x02, 0x05, 0x05, 0x00, 0x03, 0x07, 0x01, 0x01
        /*0010*/ 	.byte	0x02, 0x03, 0x00, 0x00, 0x02, 0x06, 0x01, 0x00, 0x04, 0x0b, 0x08, 0x00, 0x09, 0x00, 0x00, 0x00
        /*0020*/ 	.byte	0x00, 0x00, 0x00, 0x00


//--------------------- .nv.info._Z4multPKfS0_Pfii --------------------------
	.section	.nv.info._Z4multPKfS0_Pfii,"",@"SHT_CUDA_INFO"
	.sectionflags	@""
	.align	4


	//----- nvinfo : EIATTR_CUDA_API_VERSION
	.align		4
        /*0000*/ 	.byte	0x04, 0x37
        /*0002*/ 	.short	(.L_7 - .L_6)
.L_6:
        /*0004*/ 	.word	0x00000082


	//----- nvinfo : EIATTR_KPARAM_INFO
	.align		4
.L_7:
        /*0008*/ 	.byte	0x04, 0x17
        /*000a*/ 	.short	(.L_9 - .L_8)
.L_8:
        /*000c*/ 	.word	0x00000000
        /*0010*/ 	.short	0x0004
        /*0012*/ 	.short	0x001c
        /*0014*/ 	.byte	0x00, 0xf0, 0x11, 0x00


	//----- nvinfo : EIATTR_KPARAM_INFO
	.align		4
.L_9:
        /*0018*/ 	.byte	0x04, 0x17
        /*001a*/ 	.short	(.L_11 - .L_10)
.L_10:
        /*001c*/ 	.word	0x00000000
        /*0020*/ 	.short	0x0003
        /*0022*/ 	.short	0x0018
        /*0024*/ 	.byte	0x00, 0xf0, 0x11, 0x00


	//----- nvinfo : EIATTR_KPARAM_INFO
	.align		4
.L_11:
        /*0028*/ 	.byte	0x04, 0x17
        /*002a*/ 	.short	(.L_13 - .L_12)
.L_12:
        /*002c*/ 	.word	0x00000000
        /*0030*/ 	.short	0x0002
        /*0032*/ 	.short	0x0010
        /*0034*/ 	.byte	0x00, 0xf5, 0x21, 0x00


	//----- nvinfo : EIATTR_KPARAM_INFO
	.align		4
.L_13:
        /*0038*/ 	.byte	0x04, 0x17
        /*003a*/ 	.short	(.L_15 - .L_14)
.L_14:
        /*003c*/ 	.word	0x00000000
        /*0040*/ 	.short	0x0001
        /*0042*/ 	.short	0x0008
        /*0044*/ 	.byte	0x00, 0xf5, 0x21, 0x00


	//----- nvinfo : EIATTR_KPARAM_INFO
	.align		4
.L_15:
        /*0048*/ 	.byte	0x04, 0x17
        /*004a*/ 	.short	(.L_17 - .L_16)
.L_16:
        /*004c*/ 	.word	0x00000000
        /*0050*/ 	.short	0x0000
        /*0052*/ 	.short	0x0000
        /*0054*/ 	.byte	0x00, 0xf5, 0x21, 0x00


	//----- nvinfo : EIATTR_SPARSE_MMA_MASK
	.align		4
.L_17:
        /*0058*/ 	.byte	0x03, 0x50
        /*005a*/ 	.short	0x0000


	//----- nvinfo : EIATTR_MAXREG_COUNT
	.align		4
        /*005c*/ 	.byte	0x03, 0x1b
        /*005e*/ 	.short	0x00ff


	//----- nvinfo : EIATTR_MERCURY_ISA_VERSION
	.align		4
        /*0060*/ 	.byte	0x03, 0x5f
        /*0062*/ 	.short	0x0101


	//----- nvinfo : EIATTR_VRC_CTA_INIT_COUNT
	.align		4
        /*0064*/ 	.byte	0x02, 0x4a
	.zero		1
	.zero		1


	//----- nvinfo : EIATTR_EXIT_INSTR_OFFSETS
	.align		4
        /*0068*/ 	.byte	0x04, 0x1c
        /*006a*/ 	.short	(.L_19 - .L_18)


	//   ....[0]....
.L_18:
        /*006c*/ 	.word	0x00000850


	//----- nvinfo : EIATTR_CBANK_PARAM_SIZE
	.align		4
.L_19:
        /*0070*/ 	.byte	0x03, 0x19
        /*0072*/ 	.short	0x0020


	//----- nvinfo : EIATTR_PARAM_CBANK
	.align		4
        /*0074*/ 	.byte	0x04, 0x0a
        /*0076*/ 	.short	(.L_21 - .L_20)
	.align		4
.L_20:
        /*0078*/ 	.word	index@(.nv.constant0._Z4multPKfS0_Pfii)
        /*007c*/ 	.short	0x0380
        /*007e*/ 	.short	0x0020


	//----- nvinfo : EIATTR_SW_WAR
	.align		4
.L_21:
        /*0080*/ 	.byte	0x04, 0x36
        /*0082*/ 	.short	(.L_23 - .L_22)
.L_22:
        /*0084*/ 	.word	0x00000008
.L_23:


//--------------------- .nv.callgraph             --------------------------
	.section	.nv.callgraph,"",@"SHT_CUDA_CALLGRAPH"
	.align	4
	.sectionentsize	8
	.align		4
        /*0000*/ 	.word	0x00000000
	.align		4
        /*0004*/ 	.word	0xffffffff
	.align		4
        /*0008*/ 	.word	0x00000000
	.align		4
        /*000c*/ 	.word	0xfffffffe
	.align		4
        /*0010*/ 	.word	0x00000000
	.align		4
        /*0014*/ 	.word	0xfffffffd
	.align		4
        /*0018*/ 	.word	0x00000000
	.align		4
        /*001c*/ 	.word	0xfffffffc


//--------------------- .text._Z4multPKfS0_Pfii   --------------------------
	.section	.text._Z4multPKfS0_Pfii,"ax",@progbits
	.align	128
        .global         _Z4multPKfS0_Pfii
        .type           _Z4multPKfS0_Pfii,@function
        .size           _Z4multPKfS0_Pfii,(.L_x_5 - _Z4multPKfS0_Pfii)
        .other          _Z4multPKfS0_Pfii,@"STO_CUDA_ENTRY STV_DEFAULT"
_Z4multPKfS0_Pfii:
.text._Z4multPKfS0_Pfii:
[----:B------:R-:W-:Y:S08]  /*0000*/  LDC R1, c[0x0][0x37c] ;  /* 0x0000df00ff017b82 */ /* 0x000ff00000000800 */
[----:B------:R-:W0:Y:S01]  /*0010*/  LDC R0, c[0x0][0x398] ;  /* 0x0000e600ff007b82 */ /* 0x000e220000000800 */
[----:B------:R-:W1:Y:S01]  /*0020*/  S2R R15, SR_CTAID.Y ;  /* 0x00000000000f7919 */ /* 0x000e620000002600 */
[----:B------:R-:W1:Y:S01]  /*0030*/  LDCU UR4, c[0x0][0x364] ;  /* 0x00006c80ff0477ac */ /* 0x000e620008000800 */
[----:B------:R-:W-:Y:S01]  /*0040*/  HFMA2 R25, -RZ, RZ, 0, 0 ;  /* 0x00000000ff197431 */ /* 0x000fe200000001ff */
[----:B------:R-:W1:Y:S01]  /*0050*/  S2R R2, SR_TID.Y ;  /* 0x0000000000027919 */ /* 0x000e620000002200 */
[----:B------:R-:W2:Y:S01]  /*0060*/  LDCU UR5, c[0x0][0x360] ;  /* 0x00006c00ff0577ac */ /* 0x000ea20008000800 */
[----:B------:R-:W2:Y:S01]  /*0070*/  S2R R14, SR_CTAID.X ;  /* 0x00000000000e7919 */ /* 0x000ea20000002500 */
[----:B------:R-:W3:Y:S01]  /*0080*/  LDCU.64 UR6, c[0x0][0x358] ;  /* 0x00006b00ff0677ac */ /* 0x000ee20008000a00 */
[----:B------:R-:W2:Y:S01]  /*0090*/  S2R R3, SR_TID.X ;  /* 0x0000000000037919 */ /* 0x000ea20000002100 */
[----:B0-----:R-:W-:Y:S01]  /*00a0*/  ISETP.GE.AND P0, PT, R0, 0x1, PT ;  /* 0x000000010000780c */ /* 0x001fe20003f06270 */
[----:B-1----:R-:W-:-:S02]  /*00b0*/  IMAD R15, R15, UR4, R2 ;  /* 0x000000040f0f7c24 */ /* 0x002fc4000f8e0202 */
[----:B--2---:R-:W-:-:S10]  /*00c0*/  IMAD R14, R14, UR5, R3 ;  /* 0x000000050e0e7c24 */ /* 0x004fd4000f8e0203 */
[----:B---3--:R-:W-:Y:S05]  /*00d0*/  @!P0 BRA `(.L_x_0) ;  /* 0x0000000400c88947 */ /* 0x008fea0003800000 */
[C---:B------:R-:W-:Y:S01]  /*00e0*/  ISETP.GE.U32.AND P1, PT, R0.reuse, 0x8, PT ;  /* 0x000000080000780c */ /* 0x040fe20003f26070 */
[----:B------:R-:W-:Y:S01]  /*00f0*/  IMAD R17, R15, R0, RZ ;  /* 0x000000000f117224 */ /* 0x000fe200078e02ff */
[----:B------:R-:W-:Y:S02]  /*0100*/  LOP3.LUT R24, R0, 0x7, RZ, 0xc0, !PT ;  /* 0x0000000700187812 */ /* 0x000fe400078ec0ff */
[----:B------:R-:W-:Y:S02]  /*0110*/  MOV R25, RZ ;  /* 0x000000ff00197202 */ /* 0x000fe40000000f00 */
[----:B------:R-:W-:Y:S02]  /*0120*/  ISETP.NE.AND P0, PT, R24, RZ, PT ;  /* 0x000000ff1800720c */ /* 0x000fe40003f05270 */
[----:B------:R-:W-:-:S05]  /*0130*/  MOV R18, RZ ;  /* 0x000000ff00127202 */ /* 0x000fca0000000f00 */
[----:B------:R-:W-:Y:S06]  /*0140*/  @!P1 BRA `(.L_x_1) ;  /* 0x0000000000c89947 */ /* 0x000fec0003800000 */
[----:B------:R-:W0:Y:S01]  /*0150*/  LDCU.64 UR4, c[0x0][0x380] ;  /* 0x00007000ff0477ac */ /* 0x000e220008000a00 */
[----:B------:R-:W-:Y:S02]  /*0160*/  LOP3.LUT R18, R0, 0x7ffffff8, RZ, 0xc0, !PT ;  /* 0x7ffffff800127812 */ /* 0x000fe400078ec0ff */
[----:B------:R-:W-:Y:S02]  /*0170*/  MOV R25, RZ ;  /* 0x000000ff00197202 */ /* 0x000fe40000000f00 */
[----:B------:R-:W-:Y:S02]  /*0180*/  MOV R16, R17 ;  /* 0x0000001100107202 */ /* 0x000fe40000000f00 */
[----:B------:R-:W-:Y:S02]  /*0190*/  MOV R20, R14 ;  /* 0x0000000e00147202 */ /* 0x000fe40000000f00 */
[----:B------:R-:W-:Y:S01]  /*01a0*/  IADD3 R19, PT, PT, -R18, RZ, RZ ;  /* 0x000000ff12137210 */ /* 0x000fe20007ffe1ff */
[----:B0-----:R-:W-:-:S04]  /*01b0*/  UIADD3 UR4, UP0, UPT, UR4, 0x10, URZ ;  /* 0x0000001004047890 */ /* 0x001fc8000ff1e0ff */
[----:B------:R-:W-:-:S12]  /*01c0*/  UIADD3.X UR5, UPT, UPT, URZ, UR5, URZ, UP0, !UPT ;  /* 0x00000005ff057290 */ /* 0x000fd800087fe4ff */
.L_x_2:
[----:B------:R-:W0:Y:S01]  /*01d0*/  LDC.64 R10, c[0x0][0x388] ;  /* 0x0000e200ff0a7b82 */ /* 0x000e220000000a00 */
[----:B------:R-:W-:Y:S02]  /*01e0*/  MOV R2, UR4 ;  /* 0x0000000400027c02 */ /* 0x000fe40008000f00 */
[----:B------:R-:W-:-:S03]  /*01f0*/  MOV R3, UR5 ;  /* 0x0000000500037c02 */ /* 0x000fc60008000f00 */
[----:B------:R-:W-:Y:S02]  /*0200*/  IMAD.WIDE R2, R16, 0x4, R2 ;  /* 0x0000000410027825 */ /* 0x000fe400078e0202 */
[----:B------:R-:W1:Y:S03]  /*0210*/  LDC R23, c[0x0][0x39c] ;  /* 0x0000e700ff177b82 */ /* 0x000e660000000800 */
[----:B------:R-:W2:Y:S04]  /*0220*/  LDG.E R26, desc[UR6][R2.64+-0x10] ;  /* 0xfffff006021a7981 */ /* 0x000ea8000c1e1900 */
[----:B------:R-:W3:Y:S04]  /*0230*/  LDG.E R22, desc[UR6][R2.64+-0xc] ;  /* 0xfffff40602167981 */ /* 0x000ee8000c1e1900 */
[----:B------:R-:W4:Y:S01]  /*0240*/  LDG.E R27, desc[UR6][R2.64+-0x8] ;  /* 0xfffff806021b7981 */ /* 0x000f22000c1e1900 */
[----:B0-----:R-:W-:-:S05]  /*0250*/  IMAD.WIDE R10, R20, 0x4, R10 ;  /* 0x00000004140a7825 */ /* 0x001fca00078e020a */
[----:B------:R0:W2:Y:S01]  /*0260*/  LDG.E R28, desc[UR6][R10.64] ;  /* 0x000000060a1c7981 */ /* 0x0000a2000c1e1900 */
[----:B-1----:R-:W-:-:S05]  /*0270*/  IMAD.WIDE R12, R23, 0x4, R10 ;  /* 0x00000004170c7825 */ /* 0x002fca00078e020a */
[----:B------:R1:W3:Y:S01]  /*0280*/  LDG.E R21, desc[UR6][R12.64] ;  /* 0x000000060c157981 */ /* 0x0002e2000c1e1900 */
[----:B------:R-:W-:-:S04]  /*0290*/  IMAD.WIDE R8, R23, 0x4, R12 ;  /* 0x0000000417087825 */ /* 0x000fc800078e020c */
[C---:B------:R-:W-:Y:S02]  /*02a0*/  IMAD.WIDE R6, R23.reuse, 0x4, R8 ;  /* 0x0000000417067825 */ /* 0x040fe400078e0208 */
[----:B------:R-:W4:Y:S02]  /*02b0*/  LDG.E R8, desc[UR6][R8.64] ;  /* 0x0000000608087981 */ /* 0x000f24000c1e1900 */
[C---:B------:R-:W-:Y:S02]  /*02c0*/  IMAD.WIDE R4, R23.reuse, 0x4, R6 ;  /* 0x0000000417047825 */ /* 0x040fe400078e0206 */
[----:B------:R5:W4:Y:S02]  /*02d0*/  LDG.E R29, desc[UR6][R6.64] ;  /* 0x00000006061d7981 */ /* 0x000b24000c1e1900 */
[C---:B0-----:R-:W-:Y:S02]  /*02e0*/  IMAD.WIDE R10, R23.reuse, 0x4, R4 ;  /* 0x00000004170a7825 */ /* 0x041fe400078e0204 */
[----:B------:R-:W4:Y:S04]  /*02f0*/  LDG.E R9, desc[UR6][R2.64+0x8] ;  /* 0x0000080602097981 */ /* 0x000f28000c1e1900 */
[----:B------:R-:W4:Y:S01]  /*0300*/  LDG.E R5, desc[UR6][R4.64] ;  /* 0x0000000604057981 */ /* 0x000f22000c1e1900 */
[----:B-1----:R-:W-:-:S03]  /*0310*/  IMAD.WIDE R12, R23, 0x4, R10 ;  /* 0x00000004170c7825 */ /* 0x002fc600078e020a */
[----:B------:R-:W4:Y:S01]  /*0320*/  LDG.E R4, desc[UR6][R2.64] ;  /* 0x0000000602047981 */ /* 0x000f22000c1e1900 */
[----:B-----5:R-:W-:-:S06]  /*0330*/  IMAD.WIDE R6, R23, 0x4, R12 ;  /* 0x0000000417067825 */ /* 0x020fcc00078e020c */
[----:B------:R-:W5:Y:S01]  /*0340*/  LDG.E R7, desc[UR6][R6.64] ;  /* 0x0000000606077981 */ /* 0x000f62000c1e1900 */
[----:B--2---:R-:W-:-:S03]  /*0350*/  FFMA R25, R26, R28, R25 ;  /* 0x0000001c1a197223 */ /* 0x004fc60000000019 */
[----:B------:R-:W2:Y:S04]  /*0360*/  LDG.E R26, desc[UR6][R2.64+-0x4] ;  /* 0xfffffc06021a7981 */ /* 0x000ea8000c1e1900 */
[----:B------:R-:W5:Y:S04]  /*0370*/  LDG.E R28, desc[UR6][R10.64] ;  /* 0x000000060a1c7981 */ /* 0x000f68000c1e1900 */
[----:B------:R-:W5:Y:S04]  /*0380*/  LDG.E R11, desc[UR6][R2.64+0x4] ;  /* 0x00000406020b7981 */ /* 0x000f68000c1e1900 */
[----:B------:R-:W5:Y:S04]  /*0390*/  LDG.E R10, desc[UR6][R2.64+0xc] ;  /* 0x00000c06020a7981 */ /* 0x000f68000c1e1900 */
[----:B------:R-:W5:Y:S01]  /*03a0*/  LDG.E R2, desc[UR6][R12.64] ;  /* 0x000000060c027981 */ /* 0x000f62000c1e1900 */
[----:B---3--:R-:W-:Y:S01]  /*03b0*/  FFMA R22, R22, R21, R25 ;  /* 0x0000001516167223 */ /* 0x008fe20000000019 */
[----:B------:R-:W-:-:S03]  /*03c0*/  IADD3 R19, PT, PT, R19, 0x8, RZ ;  /* 0x0000000813137810 */ /* 0x000fc60007ffe0ff */
[----:B----4-:R-:W-:Y:S01]  /*03d0*/  FFMA R27, R27, R8, R22 ;  /* 0x000000081b1b7223 */ /* 0x010fe20000000016 */
[----:B------:R-:W-:Y:S02]  /*03e0*/  ISETP.NE.AND P1, PT, R19, RZ, PT ;  /* 0x000000ff1300720c */ /* 0x000fe40003f25270 */
[----:B------:R-:W-:Y:S02]  /*03f0*/  LEA R20, R23, R20, 0x3 ;  /* 0x0000001417147211 */ /* 0x000fe400078e18ff */
[----:B------:R-:W-:Y:S01]  /*0400*/  IADD3 R16, PT, PT, R16, 0x8, RZ ;  /* 0x0000000810107810 */ /* 0x000fe20007ffe0ff */
[----:B--2---:R-:W-:-:S04]  /*0410*/  FFMA R27, R26, R29, R27 ;  /* 0x0000001d1a1b7223 */ /* 0x004fc8000000001b */
[----:B------:R-:W-:-:S04]  /*0420*/  FFMA R4, R4, R5, R27 ;  /* 0x0000000504047223 */ /* 0x000fc8000000001b */
[----:B-----5:R-:W-:-:S04]  /*0430*/  FFMA R4, R11, R28, R4 ;  /* 0x0000001c0b047223 */ /* 0x020fc80000000004 */
[----:B------:R-:W-:-:S04]  /*0440*/  FFMA R9, R9, R2, R4 ;  /* 0x0000000209097223 */ /* 0x000fc80000000004 */
[----:B------:R-:W-:Y:S01]  /*0450*/  FFMA R25, R10, R7, R9 ;  /* 0x000000070a197223 */ /* 0x000fe20000000009 */
[----:B------:R-:W-:Y:S06]  /*0460*/  @P1 BRA `(.L_x_2) ;  /* 0xfffffffc00581947 */ /* 0x000fec000383ffff */
.L_x_1:
[----:B------:R-:W-:Y:S05]  /*0470*/  @!P0 BRA `(.L_x_0) ;  /* 0x0000000000e08947 */ /* 0x000fea0003800000 */
[----:B------:R-:W-:Y:S02]  /*0480*/  ISETP.GE.U32.AND P0, PT, R24, 0x4, PT ;  /* 0x000000041800780c */ /* 0x000fe40003f06070 */
[----:B------:R-:W-:-:S04]  /*0490*/  LOP3.LUT R16, R0, 0x3, RZ, 0xc0, !PT ;  /* 0x0000000300107812 */ /* 0x000fc800078ec0ff */
[----:B------:R-:W-:-:S07]  /*04a0*/  ISETP.NE.AND P1, PT, R16, RZ, PT ;  /* 0x000000ff1000720c */ /* 0x000fce0003f25270 */
[----:B------:R-:W-:Y:S06]  /*04b0*/  @!P0 BRA `(.L_x_3) ;  /* 0x00000000005c8947 */ /* 0x000fec0003800000 */
[----:B------:R-:W0:Y:S01]  /*04c0*/  LDC R19, c[0x0][0x39c] ;  /* 0x0000e700ff137b82 */ /* 0x000e220000000800 */
[----:B------:R-:W-:-:S07]  /*04d0*/  IADD3 R5, PT, PT, R17, R18, RZ ;  /* 0x0000001211057210 */ /* 0x000fce0007ffe0ff */
[----:B------:R-:W1:Y:S08]  /*04e0*/  LDC.64 R8, c[0x0][0x388] ;  /* 0x0000e200ff087b82 */ /* 0x000e700000000a00 */
[----:B------:R-:W2:Y:S01]  /*04f0*/  LDC.64 R2, c[0x0][0x380] ;  /* 0x0000e000ff027b82 */ /* 0x000ea20000000a00 */
[----:B0-----:R-:W-:-:S04]  /*0500*/  IMAD R7, R18, R19, R14 ;  /* 0x0000001312077224 */ /* 0x001fc800078e020e */
[----:B-1----:R-:W-:-:S04]  /*0510*/  IMAD.WIDE R8, R7, 0x4, R8 ;  /* 0x0000000407087825 */ /* 0x002fc800078e0208 */
[----:B------:R-:W-:Y:S02]  /*0520*/  IMAD.WIDE R10, R19, 0x4, R8 ;  /* 0x00000004130a7825 */ /* 0x000fe400078e0208 */
[----:B------:R-:W3:Y:S02]  /*0530*/  LDG.E R8, desc[UR6][R8.64] ;  /* 0x0000000608087981 */ /* 0x000ee4000c1e1900 */
[----:B--2---:R-:W-:-:S04]  /*0540*/  IMAD.WIDE R2, R5, 0x4, R2 ;  /* 0x0000000405027825 */ /* 0x004fc800078e0202 */
[C---:B------:R-:W-:Y:S01]  /*0550*/  IMAD.WIDE R4, R19.reuse, 0x4, R10 ;  /* 0x0000000413047825 */ /* 0x040fe200078e020a */
[----:B------:R-:W3:Y:S04]  /*0560*/  LDG.E R12, desc[UR6][R2.64] ;  /* 0x00000006020c7981 */ /* 0x000ee8000c1e1900 */
[----:B------:R-:W2:Y:S01]  /*0570*/  LDG.E R10, desc[UR6][R10.64] ;  /* 0x000000060a0a7981 */ /* 0x000ea2000c1e1900 */
[----:B------:R-:W-:-:S03]  /*0580*/  IMAD.WIDE R6, R19, 0x4, R4 ;  /* 0x0000000413067825 */ /* 0x000fc600078e0204 */
[----:B------:R-:W2:Y:S04]  /*0590*/  LDG.E R13, desc[UR6][R2.64+0x4] ;  /* 0x00000406020d7981 */ /* 0x000ea8000c1e1900 */
[----:B------:R-:W4:Y:S04]  /*05a0*/  LDG.E R20, desc[UR6][R4.64] ;  /* 0x0000000604147981 */ /* 0x000f28000c1e1900 */
[----:B------:R-:W4:Y:S04]  /*05b0*/  LDG.E R19, desc[UR6][R2.64+0x8] ;  /* 0x0000080602137981 */ /* 0x000f28000c1e1900 */
[----:B------:R-:W5:Y:S04]  /*05c0*/  LDG.E R21, desc[UR6][R2.64+0xc] ;  /* 0x00000c0602157981 */ /* 0x000f68000c1e1900 */
[----:B------:R-:W5:Y:S01]  /*05d0*/  LDG.E R6, desc[UR6][R6.64] ;  /* 0x0000000606067981 */ /* 0x000f62000c1e1900 */
[----:B------:R-:W-:Y:S01]  /*05e0*/  IADD3 R18, PT, PT, R18, 0x4, RZ ;  /* 0x0000000412127810 */ /* 0x000fe20007ffe0ff */
[----:B---3--:R-:W-:-:S04]  /*05f0*/  FFMA R12, R12, R8, R25 ;  /* 0x000000080c0c7223 */ /* 0x008fc80000000019 */
[----:B--2---:R-:W-:-:S04]  /*0600*/  FFMA R12, R13, R10, R12 ;  /* 0x0000000a0d0c7223 */ /* 0x004fc8000000000c */
[----:B----4-:R-:W-:-:S04]  /*0610*/  FFMA R12, R19, R20, R12 ;  /* 0x00000014130c7223 */ /* 0x010fc8000000000c */
[----:B-----5:R-:W-:-:S07]  /*0620*/  FFMA R25, R21, R6, R12 ;  /* 0x0000000615197223 */ /* 0x020fce000000000c */
.L_x_3:
[----:B------:R-:W-:Y:S05]  /*0630*/  @!P1 BRA `(.L_x_0) ;  /* 0x0000000000709947 */ /* 0x000fea0003800000 */
[----:B------:R-:W-:Y:S01]  /*0640*/  ISETP.NE.AND P0, PT, R16, 0x1, PT ;  /* 0x000000011000780c */ /* 0x000fe20003f05270 */
[----:B------:R-:W0:Y:S01]  /*0650*/  LDC.64 R10, c[0x0][0x388] ;  /* 0x0000e200ff0a7b82 */ /* 0x000e220000000a00 */
[----:B------:R-:W-:-:S04]  /*0660*/  LOP3.LUT R0, R0, 0x1, RZ, 0xc0, !PT ;  /* 0x0000000100007812 */ /* 0x000fc800078ec0ff */
[----:B------:R-:W-:-:S03]  /*0670*/  ISETP.NE.U32.AND P1, PT, R0, 0x1, PT ;  /* 0x000000010000780c */ /* 0x000fc60003f25070 */
[----:B------:R-:W1:Y:S04]  /*0680*/  LDC.64 R6, c[0x0][0x380] ;  /* 0x0000e000ff067b82 */ /* 0x000e680000000a00 */
[----:B------:R-:W-:-:S04]  /*0690*/  @P0 IADD3 R9, PT, PT, R17, R18, RZ ;  /* 0x0000001211090210 */ /* 0x000fc80007ffe0ff */
[----:B------:R-:W2:Y:S08]  /*06a0*/  @P0 LDC R13, c[0x0][0x39c] ;  /* 0x0000e700ff0d0b82 */ /* 0x000eb00000000800 */
[----:B------:R-:W3:Y:S08]  /*06b0*/  @!P1 LDC R21, c[0x0][0x39c] ;  /* 0x0000e700ff159b82 */ /* 0x000ef00000000800 */
[----:B------:R-:W4:Y:S01]  /*06c0*/  LDC.64 R4, c[0x0][0x380] ;  /* 0x0000e000ff047b82 */ /* 0x000f220000000a00 */
[----:B-1----:R-:W-:-:S05]  /*06d0*/  @P0 IMAD.WIDE R6, R9, 0x4, R6 ;  /* 0x0000000409060825 */ /* 0x002fca00078e0206 */
[----:B------:R-:W5:Y:S02]  /*06e0*/  @P0 LDG.E R0, desc[UR6][R6.64] ;  /* 0x0000000606000981 */ /* 0x000f64000c1e1900 */
[----:B------:R-:W1:Y:S01]  /*06f0*/  LDC.64 R2, c[0x0][0x388] ;  /* 0x0000e200ff027b82 */ /* 0x000e620000000a00 */
[C---:B--2---:R-:W-:Y:S01]  /*0700*/  @P0 IMAD R19, R18.reuse, R13, R14 ;  /* 0x0000000d12130224 */ /* 0x044fe200078e020e */
[----:B------:R-:W-:-:S03]  /*0710*/  @P0 IADD3 R18, PT, PT, R18, 0x2, RZ ;  /* 0x0000000212120810 */ /* 0x000fc60007ffe0ff */
[----:B0-----:R-:W-:Y:S01]  /*0720*/  @P0 IMAD.WIDE R10, R19, 0x4, R10 ;  /* 0x00000004130a0825 */ /* 0x001fe200078e020a */
[----:B------:R-:W-:Y:S01]  /*0730*/  @!P1 IADD3 R17, PT, PT, R17, R18, RZ ;  /* 0x0000001211119210 */ /* 0x000fe20007ffe0ff */
[----:B------:R-:W2:Y:S02]  /*0740*/  @P0 LDG.E R19, desc[UR6][R6.64+0x4] ;  /* 0x0000040606130981 */ /* 0x000ea4000c1e1900 */
[----:B------:R-:W-:Y:S02]  /*0750*/  @P0 IMAD.WIDE R8, R13, 0x4, R10 ;  /* 0x000000040d080825 */ /* 0x000fe400078e020a */
[----:B------:R-:W5:Y:S02]  /*0760*/  @P0 LDG.E R12, desc[UR6][R10.64] ;  /* 0x000000060a0c0981 */ /* 0x000f64000c1e1900 */
[----:B---3--:R-:W-:Y:S02]  /*0770*/  @!P1 IMAD R13, R18, R21, R14 ;  /* 0x00000015120d9224 */ /* 0x008fe400078e020e */
[----:B----4-:R-:W-:Y:S01]  /*0780*/  @!P1 IMAD.WIDE R4, R17, 0x4, R4 ;  /* 0x0000000411049825 */ /* 0x010fe200078e0204 */
[----:B------:R-:W2:Y:S05]  /*0790*/  @P0 LDG.E R8, desc[UR6][R8.64] ;  /* 0x0000000608080981 */ /* 0x000eaa000c1e1900 */
[----:B------:R-:W3:Y:S01]  /*07a0*/  @!P1 LDG.E R4, desc[UR6][R4.64] ;  /* 0x0000000604049981 */ /* 0x000ee2000c1e1900 */
[----:B-1----:R-:W-:-:S06]  /*07b0*/  @!P1 IMAD.WIDE R2, R13, 0x4, R2 ;  /* 0x000000040d029825 */ /* 0x002fcc00078e0202 */
[----:B------:R-:W3:Y:S01]  /*07c0*/  @!P1 LDG.E R2, desc[UR6][R2.64] ;  /* 0x0000000602029981 */ /* 0x000ee2000c1e1900 */
[----:B-----5:R-:W-:-:S04]  /*07d0*/  @P0 FFMA R0, R0, R12, R25 ;  /* 0x0000000c00000223 */ /* 0x020fc80000000019 */
[----:B--2---:R-:W-:-:S04]  /*07e0*/  @P0 FFMA R25, R19, R8, R0 ;  /* 0x0000000813190223 */ /* 0x004fc80000000000 */
[----:B---3--:R-:W-:-:S07]  /*07f0*/  @!P1 FFMA R25, R4, R2, R25 ;  /* 0x0000000204199223 */ /* 0x008fce0000000019 */
.L_x_0:
[----:B------:R-:W0:Y:S01]  /*0800*/  LDC.64 R2, c[0x0][0x390] ;  /* 0x0000e400ff027b82 */ /* 0x000e220000000a00 */
[----:B------:R-:W1:Y:S02]  /*0810*/  LDCU UR4, c[0x0][0x39c] ;  /* 0x00007380ff0477ac */ /* 0x000e640008000800 */
[----:B-1----:R-:W-:-:S04]  /*0820*/  IMAD R15, R15, UR4, R14 ;  /* 0x000000040f0f7c24 */ /* 0x002fc8000f8e020e */
[----:B0-----:R-:W-:-:S05]  /*0830*/  IMAD.WIDE R2, R15, 0x4, R2 ;  /* 0x000000040f027825 */ /* 0x001fca00078e0202 */
[----:B------:R-:W-:Y:S01]  /*0840*/  STG.E desc[UR6][R2.64], R25 ;  /* 0x0000001902007986 */ /* 0x000fe2000c101906 */
[----:B------:R-:W-:Y:S05]  /*0850*/  EXIT ;  /* 0x000000000000794d */ /* 0x000fea0003800000 */
.L_x_4:
[----:B------:R-:W-:-:S00]  /*0860*/  BRA `(.L_x_4) ;  /* 0xfffffffc00fc7947 */ /* 0x000fc0000383ffff */
[----:B------:R-:W-:-:S00]  /*0870*/  NOP ;  /* 0x0000000000007918 */ /* 0x000fc00000000000 */
        /* <DEDUP_REMOVED lines=8> */
.L_x_5:


//--------------------- .nv.shared.reserved.0     --------------------------
	.section	.nv.shared.reserved.0,"aw",@nobits
	.weak		__nv_reservedSMEM_offset_0_alias
	.size		__nv_reservedSMEM_offset_0_alias, 0, 64
	.other		__nv_reservedSMEM_offset_0_alias,@"STO_CUDA_RESERVED_SHARED STV_DEFAULT"
__nv_reservedSMEM_offset_0_alias:
	.zero		0
	.zero		64


//--------------------- .nv.constant0._Z4multPKfS0_Pfii --------------------------
	.section	.nv.constant0._Z4multPKfS0_Pfii,"a",@progbits
	.sectionflags	@""
	.align	4
.nv.constant0._Z4multPKfS0_Pfii:
	.zero		928


//--------------------- SYMBOLS --------------------------

	.type		.nv.reservedSmem.offset0,@object
	.size		.nv.reservedSmem.offset0,0x4
